	.headerflags	@"EF_CUDA_TEXMODE_UNIFIED EF_CUDA_64BIT_ADDRESS EF_CUDA_SM86 EF_CUDA_VIRTUAL_SM(EF_CUDA_SM86)"
	.elftype	@"ET_EXEC"


//--------------------- .nv.info                  --------------------------
	.section	.nv.info,"",@"SHT_CUDA_INFO"
	.align	4


	//----- nvinfo : EIATTR_REGCOUNT
	.align		4
        /*0000*/ 	.byte	0x04, 0x2f
        /*0002*/ 	.short	(.L_2 - .L_1)
	.align		4
.L_1:
        /*0004*/ 	.word	index@(triton_red_fused__to_copy_add_mean_mul_pow_rsqrt_8)
        /*0008*/ 	.word	0x00000022


	//----- nvinfo : EIATTR_MIN_STACK_SIZE
	.align		4
.L_2:
        /*000c*/ 	.byte	0x04, 0x12
        /*000e*/ 	.short	(.L_4 - .L_3)
	.align		4
.L_3:
        /*0010*/ 	.word	index@(triton_red_fused__to_copy_add_mean_mul_pow_rsqrt_8)
        /*0014*/ 	.word	0x00000000


	//----- nvinfo : EIATTR_FRAME_SIZE
	.align		4
.L_4:
        /*0018*/ 	.byte	0x04, 0x11
        /*001a*/ 	.short	(.L_6 - .L_5)
	.align		4
.L_5:
        /*001c*/ 	.word	index@(triton_red_fused__to_copy_add_mean_mul_pow_rsqrt_8)
        /*0020*/ 	.word	0x00000000


	//----- nvinfo : EIATTR_MIN_STACK_SIZE
	.align		4
.L_6:
        /*0024*/ 	.byte	0x04, 0x12
        /*0026*/ 	.short	(.L_8 - .L_7)
	.align		4
.L_7:
        /*0028*/ 	.word	index@(triton_red_fused__to_copy_add_mean_mul_pow_rsqrt_8)
        /*002c*/ 	.word	0x00000000
.L_8:


//--------------------- .nv.info.triton_red_fused__to_copy_add_mean_mul_pow_rsqrt_8 --------------------------
	.section	.nv.info.triton_red_fused__to_copy_add_mean_mul_pow_rsqrt_8,"",@"SHT_CUDA_INFO"
	.sectionflags	@""
	.align	4


	//----- nvinfo : EIATTR_CUDA_API_VERSION
	.align		4
        /*0000*/ 	.byte	0x04, 0x37
        /*0002*/ 	.short	(.L_10 - .L_9)
.L_9:
        /*0004*/ 	.word	0x0000007c


	//----- nvinfo : EIATTR_SW2861232_WAR
	.align		4
.L_10:
        /*0008*/ 	.byte	0x01, 0x35
	.zero		2


	//----- nvinfo : EIATTR_PARAM_CBANK
	.align		4
        /*000c*/ 	.byte	0x04, 0x0a
        /*000e*/ 	.short	(.L_12 - .L_11)
	.align		4
.L_11:
        /*0010*/ 	.word	index@(.nv.constant0.triton_red_fused__to_copy_add_mean_mul_pow_rsqrt_8)
        /*0014*/ 	.short	0x0160
        /*0016*/ 	.short	0x0038


	//----- nvinfo : EIATTR_CBANK_PARAM_SIZE
	.align		4
.L_12:
        /*0018*/ 	.byte	0x03, 0x19
        /*001a*/ 	.short	0x0038


	//----- nvinfo : EIATTR_KPARAM_INFO
	.align		4
        /*001c*/ 	.byte	0x04, 0x17
        /*001e*/ 	.short	(.L_14 - .L_13)
.L_13:
        /*0020*/ 	.word	0x00000000
        /*0024*/ 	.short	0x0007
        /*0026*/ 	.short	0x0030
        /*0028*/ 	.byte	0x00, 0xf4, 0x21, 0x00


	//----- nvinfo : EIATTR_KPARAM_INFO
	.align		4
.L_14:
        /*002c*/ 	.byte	0x04, 0x17
        /*002e*/ 	.short	(.L_16 - .L_15)
.L_15:
        /*0030*/ 	.word	0x00000000
        /*0034*/ 	.short	0x0006
        /*0036*/ 	.short	0x002c
        /*0038*/ 	.byte	0x00, 0xf0, 0x11, 0x00


	//----- nvinfo : EIATTR_KPARAM_INFO
	.align		4
.L_16:
        /*003c*/ 	.byte	0x04, 0x17
        /*003e*/ 	.short	(.L_18 - .L_17)
.L_17:
        /*0040*/ 	.word	0x00000000
        /*0044*/ 	.short	0x0005
        /*0046*/ 	.short	0x0028
        /*0048*/ 	.byte	0x00, 0xf0, 0x11, 0x00


	//----- nvinfo : EIATTR_KPARAM_INFO
	.align		4
.L_18:
        /*004c*/ 	.byte	0x04, 0x17
        /*004e*/ 	.short	(.L_20 - .L_19)
.L_19:
        /*0050*/ 	.word	0x00000000
        /*0054*/ 	.short	0x0004
        /*0056*/ 	.short	0x0020
        /*0058*/ 	.byte	0x00, 0xf4, 0x21, 0x00


	//----- nvinfo : EIATTR_KPARAM_INFO
	.align		4
.L_20:
        /*005c*/ 	.byte	0x04, 0x17
        /*005e*/ 	.short	(.L_22 - .L_21)
.L_21:
        /*0060*/ 	.word	0x00000000
        /*0064*/ 	.short	0x0003
        /*0066*/ 	.short	0x0018
        /*0068*/ 	.byte	0x00, 0xf4, 0x21, 0x00


	//----- nvinfo : EIATTR_KPARAM_INFO
	.align		4
.L_22:
        /*006c*/ 	.byte	0x04, 0x17
        /*006e*/ 	.short	(.L_24 - .L_23)
.L_23:
        /*0070*/ 	.word	0x00000000
        /*0074*/ 	.short	0x0002
        /*0076*/ 	.short	0x0010
        /*0078*/ 	.byte	0x00, 0xf4, 0x21, 0x00


	//----- nvinfo : EIATTR_KPARAM_INFO
	.align		4
.L_24:
        /*007c*/ 	.byte	0x04, 0x17
        /*007e*/ 	.short	(.L_26 - .L_25)
.L_25:
        /*0080*/ 	.word	0x00000000
        /*0084*/ 	.short	0x0001
        /*0086*/ 	.short	0x0008
        /*0088*/ 	.byte	0x00, 0xf4, 0x21, 0x00


	//----- nvinfo : EIATTR_KPARAM_INFO
	.align		4
.L_26:
        /*008c*/ 	.byte	0x04, 0x17
        /*008e*/ 	.short	(.L_28 - .L_27)
.L_27:
        /*0090*/ 	.word	0x00000000
        /*0094*/ 	.short	0x0000
        /*0096*/ 	.short	0x0000
        /*0098*/ 	.byte	0x00, 0xf4, 0x21, 0x00


	//----- nvinfo : EIATTR_MAXREG_COUNT
	.align		4
.L_28:
        /*009c*/ 	.byte	0x03, 0x1b
        /*009e*/ 	.short	0x0080


	//----- nvinfo : EIATTR_COOP_GROUP_MASK_REGIDS
	.align		4
        /*00a0*/ 	.byte	0x04, 0x29
        /*00a2*/ 	.short	(.L_30 - .L_29)


	//   ....[0]....
.L_29:
        /*00a4*/ 	.word	0xffffffff


	//   ....[1]....
        /*00a8*/ 	.word	0xffffffff


	//   ....[2]....
        /*00ac*/ 	.word	0xffffffff


	//   ....[3]....
        /*00b0*/ 	.word	0xffffffff


	//   ....[4]....
        /*00b4*/ 	.word	0xffffffff


	//   ....[5]....
        /*00b8*/ 	.word	0xffffffff


	//   ....[6]....
        /*00bc*/ 	.word	0xffffffff


	//   ....[7]....
        /*00c0*/ 	.word	0xffffffff


	//   ....[8]....
        /*00c4*/ 	.word	0xffffffff


	//----- nvinfo : EIATTR_COOP_GROUP_INSTR_OFFSETS
	.align		4
.L_30:
        /*00c8*/ 	.byte	0x04, 0x28
        /*00ca*/ 	.short	(.L_32 - .L_31)


	//   ....[0]....
.L_31:
        /*00cc*/ 	.word	0x000005a0


	//   ....[1]....
        /*00d0*/ 	.word	0x000005c0


	//   ....[2]....
        /*00d4*/ 	.word	0x000005e0


	//   ....[3]....
        /*00d8*/ 	.word	0x00000600


	//   ....[4]....
        /*00dc*/ 	.word	0x00000620


	//   ....[5]....
        /*00e0*/ 	.word	0x00000690


	//   ....[6]....
        /*00e4*/ 	.word	0x000006b0


	//   ....[7]....
        /*00e8*/ 	.word	0x000006d0


	//   ....[8]....
        /*00ec*/ 	.word	0x00000700


	//----- nvinfo : EIATTR_EXIT_INSTR_OFFSETS
	.align		4
.L_32:
        /*00f0*/ 	.byte	0x04, 0x1c
        /*00f2*/ 	.short	(.L_34 - .L_33)


	//   ....[0]....
.L_33:
        /*00f4*/ 	.word	0x00000de0


	//   ....[1]....
        /*00f8*/ 	.word	0x00000e00


	//----- nvinfo : EIATTR_REQNTID
	.align		4
.L_34:
        /*00fc*/ 	.byte	0x04, 0x10
        /*00fe*/ 	.short	(.L_36 - .L_35)
.L_35:
        /*0100*/ 	.word	0x00000200
        /*0104*/ 	.word	0x00000001
        /*0108*/ 	.word	0x00000001
.L_36:


//--------------------- .nv.callgraph             --------------------------
	.section	.nv.callgraph,"",@"SHT_CUDA_CALLGRAPH"
	.align	4
	.sectionentsize	8
	.align		4
        /*0000*/ 	.word	0x00000000
	.align		4
        /*0004*/ 	.word	0xffffffff
	.align		4
        /*0008*/ 	.word	0x00000000
	.align		4
        /*000c*/ 	.word	0xfffffffe
	.align		4
        /*0010*/ 	.word	0x00000000
	.align		4
        /*0014*/ 	.word	0xfffffffd
	.align		4
        /*0018*/ 	.word	0x00000000
	.align		4
        /*001c*/ 	.word	0xfffffffc


//--------------------- .nv.rel.action            --------------------------
	.section	.nv.rel.action,"",@"SHT_CUDA_RELOCINFO"
	.align	8
	.sectionentsize	8
        /*0000*/ 	.byte	0x73, 0x00, 0x00, 0x00, 0x00, 0x00, 0x00, 0x00, 0x00, 0x00, 0x00, 0x11, 0x25, 0x00, 0x05, 0x36


//--------------------- .nv.constant4             --------------------------
	.section	.nv.constant4,"a",@progbits
	.align	8
	.align		8
.nv.constant4:
        /*0000*/ 	.dword	_$_str


//--------------------- .nv.constant0.triton_red_fused__to_copy_add_mean_mul_pow_rsqrt_8 --------------------------
	.section	.nv.constant0.triton_red_fused__to_copy_add_mean_mul_pow_rsqrt_8,"a",@progbits
	.sectionflags	@""
	.align	4
.nv.constant0.triton_red_fused__to_copy_add_mean_mul_pow_rsqrt_8:
	.zero		408


//--------------------- .text.triton_red_fused__to_copy_add_mean_mul_pow_rsqrt_8 --------------------------
	.section	.text.triton_red_fused__to_copy_add_mean_mul_pow_rsqrt_8,"ax",@progbits
	.sectionflags	@"SHF_BARRIERS=1"
	.sectioninfo	@"SHI_REGISTERS=34"
	.align	128
        .global         triton_red_fused__to_copy_add_mean_mul_pow_rsqrt_8
        .type           triton_red_fused__to_copy_add_mean_mul_pow_rsqrt_8,@function
        .size           triton_red_fused__to_copy_add_mean_mul_pow_rsqrt_8,(.L_x_1 - triton_red_fused__to_copy_add_mean_mul_pow_rsqrt_8)
        .other          triton_red_fused__to_copy_add_mean_mul_pow_rsqrt_8,@"STO_CUDA_ENTRY STV_DEFAULT"
triton_red_fused__to_copy_add_mean_mul_pow_rsqrt_8:
.text.triton_red_fused__to_copy_add_mean_mul_pow_rsqrt_8:
[----:B------:R-:W-:Y:S02]  /*0000*/  MOV R1, c[0x0][0x28] ;  /* 0x00000a0000017a02 */ /* 0x000fe40000000f00 */
[----:B------:R-:W0:Y:S01]  /*0010*/  S2R R16, SR_TID.X ;  /* 0x0000000000107919 */ /* 0x000e220000002100 */
[----:B------:R-:W-:Y:S01]  /*0020*/  MOV R0, 0x2 ;  /* 0x0000000200007802 */ /* 0x000fe20000000f00 */
[----:B------:R-:W-:Y:S01]  /*0030*/  CS2R R20, SRZ ;  /* 0x0000000000147805 */ /* 0x000fe2000001ff00 */
[----:B------:R-:W-:Y:S01]  /*0040*/  CS2R R22, SRZ ;  /* 0x0000000000167805 */ /* 0x000fe2000001ff00 */
[----:B------:R-:W1:Y:S01]  /*0050*/  S2R R2, SR_CTAID.X ;  /* 0x0000000000027919 */ /* 0x000e620000002500 */
[----:B------:R-:W-:Y:S01]  /*0060*/  ULDC.64 UR4, c[0x0][0x118] ;  /* 0x0000460000047ab9 */ /* 0x000fe20000000a00 */
[----:B0-----:R-:W-:-:S04]  /*0070*/  SHF.L.U32 R19, R16, 0x2, RZ ;  /* 0x0000000210137819 */ /* 0x001fc800000006ff */
[----:B------:R-:W-:Y:S02]  /*0080*/  LOP3.LUT R19, R19, 0x7fc, RZ, 0xc0, !PT ;  /* 0x000007fc13137812 */ /* 0x000fe400078ec0ff */
[----:B-1----:R-:W-:-:S03]  /*0090*/  ISETP.GE.AND P1, PT, R2, 0x200, PT ;  /* 0x000002000200780c */ /* 0x002fc60003f26270 */
[----:B------:R-:W-:-:S04]  /*00a0*/  IMAD R17, R2, 0x1000, R19 ;  /* 0x0000100002117824 */ /* 0x000fc800078e0213 */
[----:B------:R-:W-:-:S04]  /*00b0*/  IMAD.WIDE R4, R17, R0, c[0x0][0x160] ;  /* 0x0000580011047625 */ /* 0x000fc800078e0200 */
[CC--:B------:R-:W-:Y:S01]  /*00c0*/  IMAD.WIDE R2, R17.reuse, R0.reuse, c[0x0][0x168] ;  /* 0x00005a0011027625 */ /* 0x0c0fe200078e0200 */
[----:B------:R-:W-:Y:S01]  /*00d0*/  CS2R R14, SRZ ;  /* 0x00000000000e7805 */ /* 0x000fe2000001ff00 */
[----:B------:R-:W2:Y:S02]  /*00e0*/  @!P1 LDG.E.EL.64 R20, [R4.64] ;  /* 0x0000000404149981 */ /* 0x000ea4000c2e1b00 */
[----:B------:R-:W-:Y:S02]  /*00f0*/  IMAD.WIDE R6, R17, R0, c[0x0][0x170] ;  /* 0x00005c0011067625 */ /* 0x000fe400078e0200 */
[----:B------:R-:W3:Y:S01]  /*0100*/  @!P1 LDG.E.EL.64 R22, [R2.64] ;  /* 0x0000000402169981 */ /* 0x000ee2000c2e1b00 */
[----:B------:R-:W-:Y:S01]  /*0110*/  CS2R R12, SRZ ;  /* 0x00000000000c7805 */ /* 0x000fe2000001ff00 */
[----:B------:R-:W-:Y:S02]  /*0120*/  CS2R R10, SRZ ;  /* 0x00000000000a7805 */ /* 0x000fe4000001ff00 */
[----:B------:R-:W4:Y:S01]  /*0130*/  @!P1 LDG.E.EL.64 R14, [R6.64] ;  /* 0x00000004060e9981 */ /* 0x000f22000c2e1b00 */
[----:B------:R-:W-:-:S03]  /*0140*/  CS2R R8, SRZ ;  /* 0x0000000000087805 */ /* 0x000fc6000001ff00 */
[----:B------:R-:W5:Y:S04]  /*0150*/  @!P1 LDG.E.EL.64 R12, [R2.64+0x1000] ;  /* 0x00100004020c9981 */ /* 0x000f68000c2e1b00 */
[----:B------:R-:W4:Y:S04]  /*0160*/  @!P1 LDG.E.EL.64 R10, [R4.64+0x1000] ;  /* 0x00100004040a9981 */ /* 0x000f28000c2e1b00 */
[----:B------:R-:W5:Y:S01]  /*0170*/  @!P1 LDG.E.EL.64 R8, [R6.64+0x1000] ;  /* 0x0010000406089981 */ /* 0x000f62000c2e1b00 */
[C---:B------:R-:W-:Y:S02]  /*0180*/  LOP3.LUT P0, RZ, R16.reuse, 0x1f, RZ, 0xc0, !PT ;  /* 0x0000001f10ff7812 */ /* 0x040fe4000780c0ff */
[----:B------:R-:W-:-:S02]  /*0190*/  ISETP.GE.AND P2, PT, R16, 0x10, PT ;  /* 0x000000101000780c */ /* 0x000fc40003f46270 */
[----:B--2---:R-:W-:Y:S02]  /*01a0*/  SHF.L.U32 R26, R21, 0x10, RZ ;  /* 0x00000010151a7819 */ /* 0x004fe400000006ff */
[----:B------:R-:W-:Y:S02]  /*01b0*/  PRMT R24, R20, 0x7632, R24 ;  /* 0x0000763214187816 */ /* 0x000fe40000000018 */
[----:B---3--:R-:W-:Y:S01]  /*01c0*/  PRMT R21, R22, 0x7632, R21 ;  /* 0x0000763216157816 */ /* 0x008fe20000000015 */
[----:B------:R-:W-:Y:S01]  /*01d0*/  IMAD.U32 R29, R23, 0x10000, RZ ;  /* 0x00010000171d7824 */ /* 0x000fe200078e00ff */
[----:B------:R-:W-:Y:S02]  /*01e0*/  SHF.L.U32 R20, R20, 0x10, RZ ;  /* 0x0000001014147819 */ /* 0x000fe400000006ff */
[----:B------:R-:W-:Y:S02]  /*01f0*/  SHF.L.U32 R25, R22, 0x10, RZ ;  /* 0x0000001016197819 */ /* 0x000fe400000006ff */
[----:B------:R-:W-:-:S02]  /*0200*/  PRMT R23, R21, 0x7632, R23 ;  /* 0x0000763215177816 */ /* 0x000fc40000000017 */
[----:B------:R-:W-:Y:S01]  /*0210*/  SHF.L.U32 R27, R21, 0x10, RZ ;  /* 0x00000010151b7819 */ /* 0x000fe200000006ff */
[----:B------:R-:W-:Y:S01]  /*0220*/  FADD R22, R26, R29 ;  /* 0x0000001d1a167221 */ /* 0x000fe20000000000 */
[----:B------:R-:W-:Y:S02]  /*0230*/  SHF.L.U32 R24, R24, 0x10, RZ ;  /* 0x0000001018187819 */ /* 0x000fe400000006ff */
[----:B----4-:R-:W-:Y:S01]  /*0240*/  PRMT R21, R14, 0x7632, R21 ;  /* 0x000076320e157816 */ /* 0x010fe20000000015 */
[----:B------:R-:W-:Y:S01]  /*0250*/  FADD R20, R20, R25 ;  /* 0x0000001914147221 */ /* 0x000fe20000000000 */
[C---:B------:R-:W-:Y:S02]  /*0260*/  PRMT R26, R23.reuse, 0x7632, R26 ;  /* 0x00007632171a7816 */ /* 0x040fe4000000001a */
[----:B------:R-:W-:Y:S01]  /*0270*/  SHF.L.U32 R25, R14, 0x10, RZ ;  /* 0x000000100e197819 */ /* 0x000fe200000006ff */
[----:B------:R-:W-:Y:S01]  /*0280*/  IMAD.U32 R14, R23, 0x10000, RZ ;  /* 0x00010000170e7824 */ /* 0x000fe200078e00ff */
[----:B------:R-:W-:Y:S01]  /*0290*/  SHF.L.U32 R31, R15, 0x10, RZ ;  /* 0x000000100f1f7819 */ /* 0x000fe200000006ff */
[----:B------:R-:W-:Y:S01]  /*02a0*/  FADD R24, R24, R27 ;  /* 0x0000001b18187221 */ /* 0x000fe20000000000 */
[----:B------:R-:W-:Y:S01]  /*02b0*/  IMAD.U32 R23, R21, 0x10000, RZ ;  /* 0x0001000015177824 */ /* 0x000fe200078e00ff */
[----:B------:R-:W-:-:S02]  /*02c0*/  SHF.L.U32 R29, R26, 0x10, RZ ;  /* 0x000000101a1d7819 */ /* 0x000fc400000006ff */
[----:B-----5:R-:W-:Y:S01]  /*02d0*/  SHF.L.U32 R27, R12, 0x10, RZ ;  /* 0x000000100c1b7819 */ /* 0x020fe200000006ff */
[----:B------:R-:W-:Y:S01]  /*02e0*/  FADD R21, R31, R22 ;  /* 0x000000161f157221 */ /* 0x000fe20000000000 */
[----:B------:R-:W-:Y:S02]  /*02f0*/  SHF.L.U32 R26, R10, 0x10, RZ ;  /* 0x000000100a1a7819 */ /* 0x000fe400000006ff */
[----:B------:R-:W-:Y:S01]  /*0300*/  PRMT R12, R12, 0x7632, R12 ;  /* 0x000076320c0c7816 */ /* 0x000fe2000000000c */
[----:B------:R-:W-:Y:S01]  /*0310*/  FADD R22, R23, R24 ;  /* 0x0000001817167221 */ /* 0x000fe20000000000 */
[----:B------:R-:W-:Y:S02]  /*0320*/  PRMT R10, R10, 0x7632, R10 ;  /* 0x000076320a0a7816 */ /* 0x000fe4000000000a */
[C---:B------:R-:W-:Y:S02]  /*0330*/  PRMT R15, R11.reuse, 0x7632, R15 ;  /* 0x000076320b0f7816 */ /* 0x040fe4000000000f */
[----:B------:R-:W-:-:S02]  /*0340*/  SHF.L.U32 R24, R11, 0x10, RZ ;  /* 0x000000100b187819 */ /* 0x000fc400000006ff */
[----:B------:R-:W-:Y:S01]  /*0350*/  SHF.L.U32 R11, R12, 0x10, RZ ;  /* 0x000000100c0b7819 */ /* 0x000fe200000006ff */
[----:B------:R-:W-:Y:S01]  /*0360*/  IMAD.U32 R10, R10, 0x10000, RZ ;  /* 0x000100000a0a7824 */ /* 0x000fe200078e00ff */
[----:B------:R-:W-:Y:S01]  /*0370*/  PRMT R12, R8, 0x7632, R12 ;  /* 0x00007632080c7816 */ /* 0x000fe2000000000c */
[----:B------:R-:W-:Y:S01]  /*0380*/  FADD R23, R26, R27 ;  /* 0x0000001b1a177221 */ /* 0x000fe20000000000 */
[----:B------:R-:W-:Y:S01]  /*0390*/  FADD R20, R25, R20 ;  /* 0x0000001419147221 */ /* 0x000fe20000000000 */
[C---:B------:R-:W-:Y:S01]  /*03a0*/  SHF.L.U32 R27, R13.reuse, 0x10, RZ ;  /* 0x000000100d1b7819 */ /* 0x040fe200000006ff */
[----:B------:R-:W-:Y:S01]  /*03b0*/  FADD R11, R10, R11 ;  /* 0x0000000b0a0b7221 */ /* 0x000fe20000000000 */
[----:B------:R-:W-:Y:S01]  /*03c0*/  PRMT R25, R13, 0x7632, R25 ;  /* 0x000076320d197816 */ /* 0x000fe20000000019 */
[----:B------:R-:W-:Y:S01]  /*03d0*/  IMAD.U32 R8, R8, 0x10000, RZ ;  /* 0x0001000008087824 */ /* 0x000fe200078e00ff */
[----:B------:R-:W-:Y:S02]  /*03e0*/  SHF.L.U32 R12, R12, 0x10, RZ ;  /* 0x000000100c0c7819 */ /* 0x000fe400000006ff */
[C---:B------:R-:W-:Y:S01]  /*03f0*/  PRMT R10, R9.reuse, 0x7632, R10 ;  /* 0x00007632090a7816 */ /* 0x040fe2000000000a */
[----:B------:R-:W-:Y:S01]  /*0400*/  FADD R24, R24, R27 ;  /* 0x0000001b18187221 */ /* 0x000fe20000000000 */
[----:B------:R-:W-:Y:S01]  /*0410*/  SHF.L.U32 R9, R9, 0x10, RZ ;  /* 0x0000001009097819 */ /* 0x000fe200000006ff */
[----:B------:R-:W-:Y:S01]  /*0420*/  FADD R8, R8, R23 ;  /* 0x0000001708087221 */ /* 0x000fe20000000000 */
[----:B------:R-:W-:Y:S01]  /*0430*/  SHF.L.U32 R13, R15, 0x10, RZ ;  /* 0x000000100f0d7819 */ /* 0x000fe200000006ff */
[----:B------:R-:W-:Y:S01]  /*0440*/  FADD R11, R12, R11 ;  /* 0x0000000b0c0b7221 */ /* 0x000fe20000000000 */
[----:B------:R-:W-:Y:S01]  /*0450*/  SHF.L.U32 R26, R25, 0x10, RZ ;  /* 0x00000010191a7819 */ /* 0x000fe200000006ff */
[----:B------:R-:W-:Y:S01]  /*0460*/  FADD R24, R9, R24 ;  /* 0x0000001809187221 */ /* 0x000fe20000000000 */
[----:B------:R-:W-:Y:S01]  /*0470*/  PRMT R15, R15, 0x7632, R15 ;  /* 0x000076320f0f7816 */ /* 0x000fe2000000000f */
[----:B------:R-:W-:Y:S01]  /*0480*/  FMUL R9, R8, R8 ;  /* 0x0000000808097220 */ /* 0x000fe20000400000 */
[----:B------:R-:W-:Y:S01]  /*0490*/  SHF.L.U32 R10, R10, 0x10, RZ ;  /* 0x000000100a0a7819 */ /* 0x000fe200000006ff */
[----:B------:R-:W-:Y:S01]  /*04a0*/  FADD R13, R13, R26 ;  /* 0x0000001a0d0d7221 */ /* 0x000fe20000000000 */
[----:B------:R-:W-:Y:S01]  /*04b0*/  FMUL R11, R11, R11 ;  /* 0x0000000b0b0b7220 */ /* 0x000fe20000400000 */
[----:B------:R-:W-:Y:S01]  /*04c0*/  FADD R14, R14, R29 ;  /* 0x0000001d0e0e7221 */ /* 0x000fe20000000000 */
[----:B------:R-:W-:Y:S01]  /*04d0*/  IMAD.U32 R15, R15, 0x10000, RZ ;  /* 0x000100000f0f7824 */ /* 0x000fe200078e00ff */
[----:B------:R-:W-:Y:S01]  /*04e0*/  FADD R10, R10, R13 ;  /* 0x0000000d0a0a7221 */ /* 0x000fe20000000000 */
[----:B------:R-:W-:Y:S01]  /*04f0*/  FMUL R24, R24, R24 ;  /* 0x0000001818187220 */ /* 0x000fe20000400000 */
[----:B------:R-:W-:Y:S01]  /*0500*/  FFMA R20, R20, R20, R9 ;  /* 0x0000001414147223 */ /* 0x000fe20000000009 */
[----:B------:R-:W-:Y:S01]  /*0510*/  FFMA R11, R22, R22, R11 ;  /* 0x00000016160b7223 */ /* 0x000fe2000000000b */
[----:B------:R-:W-:Y:S01]  /*0520*/  FADD R14, R15, R14 ;  /* 0x0000000e0f0e7221 */ /* 0x000fe20000000000 */
[----:B------:R-:W-:Y:S01]  /*0530*/  FFMA R24, R21, R21, R24 ;  /* 0x0000001515187223 */ /* 0x000fe20000000018 */
[----:B------:R-:W-:Y:S01]  /*0540*/  FMUL R9, R10, R10 ;  /* 0x0000000a0a097220 */ /* 0x000fe20000400000 */
[----:B------:R-:W-:-:S03]  /*0550*/  FADD R11, R11, R20 ;  /* 0x000000140b0b7221 */ /* 0x000fc60000000000 */
[----:B------:R-:W-:Y:S01]  /*0560*/  FFMA R9, R14, R14, R9 ;  /* 0x0000000e0e097223 */ /* 0x000fe20000000009 */
[----:B------:R-:W-:-:S04]  /*0570*/  FADD R24, R24, R11 ;  /* 0x0000000b18187221 */ /* 0x000fc80000000000 */
[----:B------:R-:W-:-:S05]  /*0580*/  FADD R9, R9, R24 ;  /* 0x0000001809097221 */ /* 0x000fca0000000000 */
[----:B------:R-:W-:-:S05]  /*0590*/  FSEL R9, R9, RZ, !P1 ;  /* 0x000000ff09097208 */ /* 0x000fca0004800000 */
[----:B------:R-:W0:Y:S02]  /*05a0*/  SHFL.BFLY PT, R8, R9, 0x10, 0x1f ;  /* 0x0e001f0009087f89 */ /* 0x000e2400000e0000 */
[----:B0-----:R-:W-:-:S05]  /*05b0*/  FADD R8, R9, R8 ;  /* 0x0000000809087221 */ /* 0x001fca0000000000 */
[----:B------:R-:W0:Y:S02]  /*05c0*/  SHFL.BFLY PT, R11, R8, 0x8, 0x1f ;  /* 0x0d001f00080b7f89 */ /* 0x000e2400000e0000 */
[----:B0-----:R-:W-:-:S05]  /*05d0*/  FADD R11, R8, R11 ;  /* 0x0000000b080b7221 */ /* 0x001fca0000000000 */
[----:B------:R-:W0:Y:S02]  /*05e0*/  SHFL.BFLY PT, R10, R11, 0x4, 0x1f ;  /* 0x0c801f000b0a7f89 */ /* 0x000e2400000e0000 */
[----:B0-----:R-:W-:-:S05]  /*05f0*/  FADD R10, R11, R10 ;  /* 0x0000000a0b0a7221 */ /* 0x001fca0000000000 */
[----:B------:R-:W0:Y:S02]  /*0600*/  SHFL.BFLY PT, R13, R10, 0x2, 0x1f ;  /* 0x0c401f000a0d7f89 */ /* 0x000e2400000e0000 */
[----:B0-----:R-:W-:-:S05]  /*0610*/  FADD R13, R10, R13 ;  /* 0x0000000d0a0d7221 */ /* 0x001fca0000000000 */
[----:B------:R-:W0:Y:S01]  /*0620*/  SHFL.BFLY PT, R12, R13, 0x1, 0x1f ;  /* 0x0c201f000d0c7f89 */ /* 0x000e2200000e0000 */
[----:B------:R-:W-:-:S04]  /*0630*/  SHF.R.U32.HI R9, RZ, 0x3, R16 ;  /* 0x00000003ff097819 */ /* 0x000fc80000011610 */
[----:B------:R-:W-:Y:S01]  /*0640*/  LOP3.LUT R9, R9, 0x3c, RZ, 0xc0, !PT ;  /* 0x0000003c09097812 */ /* 0x000fe200078ec0ff */
[----:B0-----:R-:W-:-:S05]  /*0650*/  FADD R12, R13, R12 ;  /* 0x0000000c0d0c7221 */ /* 0x001fca0000000000 */
[----:B------:R-:W-:Y:S04]  /*0660*/  @!P0 STS [R9], R12 ;  /* 0x0000000c09008388 */ /* 0x000fe80000000800 */
[----:B------:R-:W-:Y:S06]  /*0670*/  BAR.SYNC.DEFER_BLOCKING 0x0 ;  /* 0x0000000000007b1d */ /* 0x000fec0000010000 */
[----:B------:R-:W0:Y:S04]  /*0680*/  @!P2 LDS R18, [R16.X4] ;  /* 0x000000001012a984 */ /* 0x000e280000004800 */
[----:B0-----:R-:W0:Y:S02]  /*0690*/  SHFL.BFLY PT, R11, R18, 0x8, 0x1f ;  /* 0x0d001f00120b7f89 */ /* 0x001e2400000e0000 */
[----:B0-----:R-:W-:-:S05]  /*06a0*/  FADD R11, R18, R11 ;  /* 0x0000000b120b7221 */ /* 0x001fca0000000000 */
[----:B------:R-:W0:Y:S02]  /*06b0*/  SHFL.BFLY PT, R8, R11, 0x4, 0x1f ;  /* 0x0c801f000b087f89 */ /* 0x000e2400000e0000 */
[----:B0-----:R-:W-:-:S05]  /*06c0*/  FADD R8, R11, R8 ;  /* 0x000000080b087221 */ /* 0x001fca0000000000 */
[----:B------:R-:W0:Y:S01]  /*06d0*/  SHFL.BFLY PT, R13, R8, 0x2, 0x1f ;  /* 0x0c401f00080d7f89 */ /* 0x000e2200000e0000 */
[----:B------:R-:W-:Y:S01]  /*06e0*/  LOP3.LUT P0, RZ, R16, 0xf, RZ, 0xc0, !PT ;  /* 0x0000000f10ff7812 */ /* 0x000fe2000780c0ff */
[----:B0-----:R-:W-:-:S05]  /*06f0*/  FADD R10, R8, R13 ;  /* 0x0000000d080a7221 */ /* 0x001fca0000000000 */
[----:B------:R-:W0:Y:S01]  /*0700*/  SHFL.BFLY PT, R13, R10, 0x1, 0x1f ;  /* 0x0c201f000a0d7f89 */ /* 0x000e2200000e0000 */
[----:B------:R-:W-:Y:S01]  /*0710*/  ISETP.LT.AND P0, PT, R16, 0x10, !P0 ;  /* 0x000000101000780c */ /* 0x000fe20004701270 */
[----:B0-----:R-:W-:-:S12]  /*0720*/  FADD R23, R10, R13 ;  /* 0x0000000d0a177221 */ /* 0x001fd80000000000 */
[----:B------:R0:W-:Y:S04]  /*0730*/  @P0 STS [R16.X4], R23 ;  /* 0x0000001710000388 */ /* 0x0001e80000004800 */
[----:B------:R-:W-:Y:S01]  /*0740*/  BAR.SYNC.DEFER_BLOCKING 0x0 ;  /* 0x0000000000007b1d */ /* 0x000fe20000010000 */
[----:B------:R-:W-:Y:S01]  /*0750*/  CS2R R12, SRZ ;  /* 0x00000000000c7805 */ /* 0x000fe2000001ff00 */
[----:B------:R-:W-:Y:S01]  /*0760*/  CS2R R20, SRZ ;  /* 0x0000000000147805 */ /* 0x000fe2000001ff00 */
[----:B------:R-:W-:Y:S01]  /*0770*/  CS2R R14, SRZ ;  /* 0x00000000000e7805 */ /* 0x000fe2000001ff00 */
[----:B------:R-:W-:-:S03]  /*0780*/  IMAD.WIDE.U32 R8, R19, R0, c[0x0][0x178] ;  /* 0x00005e0013087625 */ /* 0x000fc600078e0000 */
[----:B------:R-:W0:Y:S04]  /*0790*/  @!P1 LDG.E.EF.64 R12, [R4.64] ;  /* 0x00000004040c9981 */ /* 0x000e28000c0e1b00 */
[----:B------:R-:W2:Y:S04]  /*07a0*/  @!P1 LDG.E.EF.64 R20, [R2.64] ;  /* 0x0000000402149981 */ /* 0x000ea8000c0e1b00 */
[----:B------:R-:W3:Y:S04]  /*07b0*/  @!P1 LDG.E.EF.64 R14, [R6.64] ;  /* 0x00000004060e9981 */ /* 0x000ee8000c0e1b00 */
[----:B------:R-:W4:Y:S04]  /*07c0*/  LDG.E.EL.64 R10, [R8.64] ;  /* 0x00000004080a7981 */ /* 0x000f28000c2e1b00 */
[----:B------:R-:W1:Y:S01]  /*07d0*/  LDS R18, [RZ] ;  /* 0x00000000ff127984 */ /* 0x000e620000000800 */
[----:B------:R-:W-:-:S02]  /*07e0*/  MOV R27, 0x39800000 ;  /* 0x39800000001b7802 */ /* 0x000fc40000000f00 */
[C---:B0-----:R-:W-:Y:S02]  /*07f0*/  PRMT R16, R12.reuse, 0x7632, R16 ;  /* 0x000076320c107816 */ /* 0x041fe40000000010 */
[----:B------:R-:W-:Y:S02]  /*0800*/  SHF.L.U32 R12, R12, 0x10, RZ ;  /* 0x000000100c0c7819 */ /* 0x000fe400000006ff */
[----:B--2---:R-:W-:Y:S02]  /*0810*/  SHF.L.U32 R23, R20, 0x10, RZ ;  /* 0x0000001014177819 */ /* 0x004fe400000006ff */
[----:B------:R-:W-:Y:S02]  /*0820*/  SHF.L.U32 R19, R16, 0x10, RZ ;  /* 0x0000001010137819 */ /* 0x000fe400000006ff */
[----:B------:R-:W-:Y:S01]  /*0830*/  SHF.L.U32 R22, R13, 0x10, RZ ;  /* 0x000000100d167819 */ /* 0x000fe200000006ff */
[----:B------:R-:W-:Y:S01]  /*0840*/  FADD R16, R12, R23 ;  /* 0x000000170c107221 */ /* 0x000fe20000000000 */
[----:B-1----:R-:W-:Y:S01]  /*0850*/  FFMA R12, R18, R27, 9.9999999747524270788e-07 ;  /* 0x358637bd120c7423 */ /* 0x002fe2000000001b */
[----:B------:R-:W-:Y:S01]  /*0860*/  PRMT R13, R20, 0x7632, R13 ;  /* 0x00007632140d7816 */ /* 0x000fe2000000000d */
[C---:B------:R-:W-:Y:S01]  /*0870*/  IMAD.U32 R25, R21.reuse, 0x10000, RZ ;  /* 0x0001000015197824 */ /* 0x040fe200078e00ff */
[----:B------:R-:W-:-:S02]  /*0880*/  PRMT R21, R21, 0x7632, R21 ;  /* 0x0000763215157816 */ /* 0x000fc40000000015 */
[C---:B------:R-:W-:Y:S01]  /*0890*/  PRMT R18, R13.reuse, 0x7632, R18 ;  /* 0x000076320d127816 */ /* 0x040fe20000000012 */
[----:B------:R-:W0:Y:S01]  /*08a0*/  MUFU.RSQ R12, R12 ;  /* 0x0000000c000c7308 */ /* 0x000e220000001400 */
[----:B------:R-:W-:Y:S01]  /*08b0*/  SHF.L.U32 R20, R13, 0x10, RZ ;  /* 0x000000100d147819 */ /* 0x000fe200000006ff */
[----:B------:R-:W-:Y:S01]  /*08c0*/  FADD R24, R22, R25 ;  /* 0x0000001916187221 */ /* 0x000fe20000000000 */
[----:B---3--:R-:W-:Y:S01]  /*08d0*/  PRMT R13, R14, 0x7632, R13 ;  /* 0x000076320e0d7816 */ /* 0x008fe2000000000d */
[----:B------:R-:W-:Y:S01]  /*08e0*/  IMAD.U32 R18, R18, 0x10000, RZ ;  /* 0x0001000012127824 */ /* 0x000fe200078e00ff */
[----:B------:R-:W-:Y:S02]  /*08f0*/  PRMT R22, R15, 0x7632, R22 ;  /* 0x000076320f167816 */ /* 0x000fe40000000016 */
[----:B------:R-:W-:Y:S02]  /*0900*/  SHF.L.U32 R21, R21, 0x10, RZ ;  /* 0x0000001015157819 */ /* 0x000fe400000006ff */
[----:B------:R-:W-:Y:S01]  /*0910*/  SHF.L.U32 R15, R15, 0x10, RZ ;  /* 0x000000100f0f7819 */ /* 0x000fe200000006ff */
[----:B------:R-:W-:Y:S01]  /*0920*/  FADD R20, R19, R20 ;  /* 0x0000001413147221 */ /* 0x000fe20000000000 */
[----:B------:R-:W-:Y:S01]  /*0930*/  IMAD.U32 R13, R13, 0x10000, RZ ;  /* 0x000100000d0d7824 */ /* 0x000fe200078e00ff */
[----:B------:R-:W-:Y:S01]  /*0940*/  SHF.L.U32 R19, R14, 0x10, RZ ;  /* 0x000000100e137819 */ /* 0x000fe200000006ff */
[----:B------:R-:W-:Y:S01]  /*0950*/  FADD R21, R18, R21 ;  /* 0x0000001512157221 */ /* 0x000fe20000000000 */
[----:B------:R-:W-:Y:S01]  /*0960*/  SHF.L.U32 R22, R22, 0x10, RZ ;  /* 0x0000001016167819 */ /* 0x000fe200000006ff */
[----:B------:R-:W-:Y:S01]  /*0970*/  FADD R23, R15, R24 ;  /* 0x000000180f177221 */ /* 0x000fe20000000000 */
[----:B------:R-:W-:Y:S01]  /*0980*/  FADD R15, R13, R20 ;  /* 0x000000140d0f7221 */ /* 0x000fe20000000000 */
[----:B----4-:R-:W-:Y:S01]  /*0990*/  PRMT R13, R10, 0x7632, R13 ;  /* 0x000076320a0d7816 */ /* 0x010fe2000000000d */
[----:B------:R-:W-:Y:S01]  /*09a0*/  FADD R19, R19, R16 ;  /* 0x0000001013137221 */ /* 0x000fe20000000000 */
[C---:B------:R-:W-:Y:S01]  /*09b0*/  PRMT R14, R11.reuse, 0x7632, R14 ;  /* 0x000076320b0e7816 */ /* 0x040fe2000000000e */
[----:B------:R-:W-:Y:S01]  /*09c0*/  FADD R21, R22, R21 ;  /* 0x0000001516157221 */ /* 0x000fe20000000000 */
[----:B------:R-:W-:Y:S01]  /*09d0*/  SHF.L.U32 R16, R11, 0x10, RZ ;  /* 0x000000100b107819 */ /* 0x000fe200000006ff */
[----:B------:R-:W-:Y:S01]  /*09e0*/  IMAD.U32 R13, R13, 0x10000, RZ ;  /* 0x000100000d0d7824 */ /* 0x000fe200078e00ff */
[----:B------:R-:W-:Y:S01]  /*09f0*/  SHF.L.U32 R10, R10, 0x10, RZ ;  /* 0x000000100a0a7819 */ /* 0x000fe200000006ff */
[----:B0-----:R-:W-:Y:S01]  /*0a00*/  FMUL R19, R12, R19 ;  /* 0x000000130c137220 */ /* 0x001fe20000400000 */
[----:B------:R-:W-:Y:S01]  /*0a10*/  SHF.L.U32 R11, R14, 0x10, RZ ;  /* 0x000000100e0b7819 */ /* 0x000fe200000006ff */
[C---:B------:R-:W-:Y:S01]  /*0a20*/  FMUL R14, R12.reuse, R15 ;  /* 0x0000000f0c0e7220 */ /* 0x040fe20000400000 */
[C---:B------:R-:W-:Y:S01]  /*0a30*/  FMUL R23, R12.reuse, R23 ;  /* 0x000000170c177220 */ /* 0x040fe20000400000 */
[----:B------:R-:W-:Y:S01]  /*0a40*/  FMUL R18, R12, R21 ;  /* 0x000000150c127220 */ /* 0x000fe20000400000 */
[----:B------:R-:W-:Y:S01]  /*0a50*/  FMUL R10, R10, R19 ;  /* 0x000000130a0a7220 */ /* 0x000fe20000400000 */
[----:B------:R-:W-:Y:S01]  /*0a60*/  FMUL R13, R13, R14 ;  /* 0x0000000e0d0d7220 */ /* 0x000fe20000400000 */
[----:B------:R-:W-:Y:S01]  /*0a70*/  FMUL R16, R16, R23 ;  /* 0x0000001710107220 */ /* 0x000fe20000400000 */
[----:B------:R-:W-:Y:S01]  /*0a80*/  FMUL R11, R11, R18 ;  /* 0x000000120b0b7220 */ /* 0x000fe20000400000 */
[----:B------:R-:W-:Y:S01]  /*0a90*/  CS2R R14, SRZ ;  /* 0x00000000000e7805 */ /* 0x000fe2000001ff00 */
[----:B------:R-:W-:Y:S01]  /*0aa0*/  CS2R R18, SRZ ;  /* 0x0000000000127805 */ /* 0x000fe2000001ff00 */
[----:B------:R-:W-:-:S02]  /*0ab0*/  F2FP.BF16.PACK_AB R22, R13, R10 ;  /* 0x0000000a0d16723e */ /* 0x000fc400000010ff */
[----:B------:R-:W-:Y:S01]  /*0ac0*/  F2FP.BF16.PACK_AB R23, R11, R16 ;  /* 0x000000100b17723e */ /* 0x000fe200000010ff */
[----:B------:R-:W-:-:S05]  /*0ad0*/  IMAD.WIDE R10, R17, R0, c[0x0][0x180] ;  /* 0x00006000110a7625 */ /* 0x000fca00078e0200 */
[----:B------:R0:W-:Y:S04]  /*0ae0*/  @!P1 STG.E.64 [R10.64], R22 ;  /* 0x000000160a009986 */ /* 0x0001e8000c101b04 */
[----:B------:R-:W2:Y:S04]  /*0af0*/  @!P1 LDG.E.EF.64 R14, [R4.64+0x1000] ;  /* 0x00100004040e9981 */ /* 0x000ea8000c0e1b00 */
[----:B------:R-:W3:Y:S01]  /*0b00*/  @!P1 LDG.E.EF.64 R18, [R2.64+0x1000] ;  /* 0x0010000402129981 */ /* 0x000ee2000c0e1b00 */
[----:B------:R-:W-:-:S03]  /*0b10*/  CS2R R16, SRZ ;  /* 0x0000000000107805 */ /* 0x000fc6000001ff00 */
[----:B------:R-:W4:Y:S04]  /*0b20*/  LDG.E.EL.64 R8, [R8.64+0x1000] ;  /* 0x0010000408087981 */ /* 0x000f28000c2e1b00 */
[----:B------:R-:W5:Y:S01]  /*0b30*/  @!P1 LDG.E.EF.64 R16, [R6.64+0x1000] ;  /* 0x0010000406109981 */ /* 0x000f62000c0e1b00 */
[----:B--2---:R-:W-:Y:S02]  /*0b40*/  PRMT R0, R14, 0x7632, R0 ;  /* 0x000076320e007816 */ /* 0x004fe40000000000 */
[----:B---3--:R-:W-:Y:S02]  /*0b50*/  PRMT R13, R18, 0x7632, R13 ;  /* 0x00007632120d7816 */ /* 0x008fe4000000000d */
[----:B------:R-:W-:Y:S02]  /*0b60*/  SHF.L.U32 R0, R0, 0x10, RZ ;  /* 0x0000001000007819 */ /* 0x000fe400000006ff */
[----:B------:R-:W-:-:S02]  /*0b70*/  SHF.L.U32 R13, R13, 0x10, RZ ;  /* 0x000000100d0d7819 */ /* 0x000fc400000006ff */
[----:B------:R-:W-:Y:S02]  /*0b80*/  SHF.L.U32 R20, R15, 0x10, RZ ;  /* 0x000000100f147819 */ /* 0x000fe400000006ff */
[----:B------:R-:W-:Y:S02]  /*0b90*/  SHF.L.U32 R5, R19, 0x10, RZ ;  /* 0x0000001013057819 */ /* 0x000fe400000006ff */
[----:B------:R-:W-:Y:S02]  /*0ba0*/  PRMT R15, R15, 0x7632, R15 ;  /* 0x000076320f0f7816 */ /* 0x000fe4000000000f */
[----:B------:R-:W-:Y:S01]  /*0bb0*/  PRMT R19, R19, 0x7632, R19 ;  /* 0x0000763213137816 */ /* 0x000fe20000000013 */
[----:B------:R-:W-:Y:S01]  /*0bc0*/  FADD R13, R0, R13 ;  /* 0x0000000d000d7221 */ /* 0x000fe20000000000 */
[----:B-----5:R-:W-:Y:S01]  /*0bd0*/  PRMT R0, R16, 0x7632, R0 ;  /* 0x0000763210007816 */ /* 0x020fe20000000000 */
[----:B------:R-:W-:Y:S01]  /*0be0*/  IMAD.U32 R15, R15, 0x10000, RZ ;  /* 0x000100000f0f7824 */ /* 0x000fe200078e00ff */
[----:B------:R-:W-:-:S02]  /*0bf0*/  PRMT R3, R17, 0x7632, R3 ;  /* 0x0000763211037816 */ /* 0x000fc40000000003 */
[----:B------:R-:W-:Y:S01]  /*0c00*/  SHF.L.U32 R2, R19, 0x10, RZ ;  /* 0x0000001013027819 */ /* 0x000fe200000006ff */
[----:B------:R-:W-:Y:S01]  /*0c10*/  IMAD.U32 R21, R18, 0x10000, RZ ;  /* 0x0001000012157824 */ /* 0x000fe200078e00ff */
[----:B------:R-:W-:Y:S01]  /*0c20*/  SHF.L.U32 R14, R14, 0x10, RZ ;  /* 0x000000100e0e7819 */ /* 0x000fe200000006ff */
[----:B------:R-:W-:Y:S01]  /*0c30*/  IMAD.U32 R3, R3, 0x10000, RZ ;  /* 0x0001000003037824 */ /* 0x000fe200078e00ff */
[----:B------:R-:W-:Y:S01]  /*0c40*/  SHF.L.U32 R0, R0, 0x10, RZ ;  /* 0x0000001000007819 */ /* 0x000fe200000006ff */
[----:B------:R-:W-:Y:S01]  /*0c50*/  FADD R2, R15, R2 ;  /* 0x000000020f027221 */ /* 0x000fe20000000000 */
[----:B------:R-:W-:Y:S01]  /*0c60*/  SHF.L.U32 R16, R16, 0x10, RZ ;  /* 0x0000001010107819 */ /* 0x000fe200000006ff */
[----:B------:R-:W-:Y:S01]  /*0c70*/  FADD R21, R14, R21 ;  /* 0x000000150e157221 */ /* 0x000fe20000000000 */
[----:B------:R-:W-:Y:S01]  /*0c80*/  SHF.L.U32 R17, R17, 0x10, RZ ;  /* 0x0000001011117819 */ /* 0x000fe200000006ff */
[----:B------:R-:W-:Y:S01]  /*0c90*/  FADD R20, R20, R5 ;  /* 0x0000000514147221 */ /* 0x000fe20000000000 */
[----:B------:R-:W-:Y:S01]  /*0ca0*/  FADD R13, R0, R13 ;  /* 0x0000000d000d7221 */ /* 0x000fe20000000000 */
[----:B------:R-:W-:Y:S01]  /*0cb0*/  FADD R3, R3, R2 ;  /* 0x0000000203037221 */ /* 0x000fe20000000000 */
[----:B----4-:R-:W-:Y:S01]  /*0cc0*/  PRMT R0, R8, 0x7632, R0 ;  /* 0x0000763208007816 */ /* 0x010fe20000000000 */
[----:B------:R-:W-:Y:S01]  /*0cd0*/  FADD R21, R16, R21 ;  /* 0x0000001510157221 */ /* 0x000fe20000000000 */
[----:B------:R-:W-:Y:S01]  /*0ce0*/  PRMT R2, R9, 0x7632, R2 ;  /* 0x0000763209027816 */ /* 0x000fe20000000002 */
[----:B------:R-:W-:Y:S01]  /*0cf0*/  FADD R17, R17, R20 ;  /* 0x0000001411117221 */ /* 0x000fe20000000000 */
[----:B------:R-:W-:Y:S01]  /*0d00*/  SHF.L.U32 R8, R8, 0x10, RZ ;  /* 0x0000001008087819 */ /* 0x000fe200000006ff */
[C---:B------:R-:W-:Y:S01]  /*0d10*/  FMUL R21, R12.reuse, R21 ;  /* 0x000000150c157220 */ /* 0x040fe20000400000 */
[----:B------:R-:W-:Y:S01]  /*0d20*/  SHF.L.U32 R9, R9, 0x10, RZ ;  /* 0x0000001009097819 */ /* 0x000fe200000006ff */
[----:B------:R-:W-:Y:S01]  /*0d30*/  FMUL R4, R12, R17 ;  /* 0x000000110c047220 */ /* 0x000fe20000400000 */
[----:B------:R-:W-:Y:S01]  /*0d40*/  SHF.L.U32 R0, R0, 0x10, RZ ;  /* 0x0000001000007819 */ /* 0x000fe200000006ff */
[----:B------:R-:W-:Y:S01]  /*0d50*/  FMUL R13, R12, R13 ;  /* 0x0000000d0c0d7220 */ /* 0x000fe20000400000 */
[----:B------:R-:W-:Y:S01]  /*0d60*/  SHF.L.U32 R2, R2, 0x10, RZ ;  /* 0x0000001002027819 */ /* 0x000fe200000006ff */
[----:B------:R-:W-:Y:S01]  /*0d70*/  FMUL R3, R12, R3 ;  /* 0x000000030c037220 */ /* 0x000fe20000400000 */
[----:B------:R-:W-:Y:S01]  /*0d80*/  FMUL R8, R8, R21 ;  /* 0x0000001508087220 */ /* 0x000fe20000400000 */
[----:B------:R-:W-:Y:S01]  /*0d90*/  FMUL R4, R9, R4 ;  /* 0x0000000409047220 */ /* 0x000fe20000400000 */
[----:B------:R-:W-:Y:S01]  /*0da0*/  FMUL R13, R0, R13 ;  /* 0x0000000d000d7220 */ /* 0x000fe20000400000 */
[----:B------:R-:W-:-:S04]  /*0db0*/  FMUL R3, R2, R3 ;  /* 0x0000000302037220 */ /* 0x000fc80000400000 */
[----:B------:R-:W-:Y:S02]  /*0dc0*/  F2FP.BF16.PACK_AB R2, R13, R8 ;  /* 0x000000080d02723e */ /* 0x000fe400000010ff */
[----:B------:R-:W-:Y:S01]  /*0dd0*/  F2FP.BF16.PACK_AB R3, R3, R4 ;  /* 0x000000040303723e */ /* 0x000fe200000010ff */
[----:B------:R-:W-:Y:S06]  /*0de0*/  @P1 EXIT ;  /* 0x000000000000194d */ /* 0x000fec0003800000 */
[----:B0-----:R-:W-:Y:S01]  /*0df0*/  STG.E.64 [R10.64+0x1000], R2 ;  /* 0x001000020a007986 */ /* 0x001fe2000c101b04 */
[----:B------:R-:W-:Y:S05]  /*0e00*/  EXIT ;  /* 0x000000000000794d */ /* 0x000fea0003800000 */
.L_x_0:
[----:B------:R-:W-:-:S00]  /*0e10*/  BRA `(.L_x_0) ;  /* 0xfffffff000007947 */ /* 0x000fc0000383ffff */
[----:B------:R-:W-:-:S00]  /*0e20*/  NOP ;  /* 0x0000000000007918 */ /* 0x000fc00000000000 */
        /* <DEDUP_REMOVED lines=13> */
.L_x_1:


//--------------------- .nv.global.init           --------------------------
	.section	.nv.global.init,"aw",@progbits
.nv.global.init:
	.type		_$_str,@object
	.size		_$_str,(.L_0 - _$_str)
_$_str:
        /*0000*/ 	.byte	0x5f, 0x5f, 0x43, 0x55, 0x44, 0x41, 0x5f, 0x46, 0x54, 0x5a, 0x00
.L_0:


//--------------------- .nv.shared.triton_red_fused__to_copy_add_mean_mul_pow_rsqrt_8 --------------------------
	.section	.nv.shared.triton_red_fused__to_copy_add_mean_mul_pow_rsqrt_8,"aw",@nobits
	.sectionflags	@""
	.align	16
